//
// Generated by NVIDIA NVVM Compiler
//
// Compiler Build ID: CL-36424714
// Cuda compilation tools, release 13.0, V13.0.88
// Based on NVVM 20.0.0
//

.version 9.0
.target sm_100
.address_size 64

	// .globl	_Z16wmmaGemmFlexibleP6__halfS0_Pfiii

.visible .entry _Z16wmmaGemmFlexibleP6__halfS0_Pfiii(
	.param .u64 .ptr .align 1 _Z16wmmaGemmFlexibleP6__halfS0_Pfiii_param_0,
	.param .u64 .ptr .align 1 _Z16wmmaGemmFlexibleP6__halfS0_Pfiii_param_1,
	.param .u64 .ptr .align 1 _Z16wmmaGemmFlexibleP6__halfS0_Pfiii_param_2,
	.param .u32 _Z16wmmaGemmFlexibleP6__halfS0_Pfiii_param_3,
	.param .u32 _Z16wmmaGemmFlexibleP6__halfS0_Pfiii_param_4,
	.param .u32 _Z16wmmaGemmFlexibleP6__halfS0_Pfiii_param_5
)
{
	.reg .pred 	%p<9>;
	.reg .b32 	%r<142>;
	.reg .b32 	%f<125>;
	.reg .b64 	%rd<35>;

	ld.param.u64 	%rd7, [_Z16wmmaGemmFlexibleP6__halfS0_Pfiii_param_0];
	ld.param.u32 	%r37, [_Z16wmmaGemmFlexibleP6__halfS0_Pfiii_param_3];
	ld.param.u32 	%r38, [_Z16wmmaGemmFlexibleP6__halfS0_Pfiii_param_4];
	ld.param.u32 	%r36, [_Z16wmmaGemmFlexibleP6__halfS0_Pfiii_param_5];
	cvta.to.global.u64 	%rd1, %rd7;
	mov.u32 	%r39, %ctaid.y;
	mov.u32 	%r40, %ctaid.x;
	shl.b32 	%r1, %r39, 4;
	shl.b32 	%r2, %r40, 4;
	setp.ge.s32 	%p1, %r1, %r37;
	setp.ge.s32 	%p2, %r2, %r38;
	or.pred  	%p3, %p1, %p2;
	@%p3 bra 	$L__BB0_9;
	setp.gt.s32 	%p4, %r36, 0;
	mov.f32 	%f117, 0f00000000;
	mov.f32 	%f118, %f117;
	mov.f32 	%f119, %f117;
	mov.f32 	%f120, %f117;
	mov.f32 	%f121, %f117;
	mov.f32 	%f122, %f117;
	mov.f32 	%f123, %f117;
	mov.f32 	%f124, %f117;
	@%p4 bra 	$L__BB0_2;
	bra.uni 	$L__BB0_8;
$L__BB0_2:
	mul.lo.s32 	%r132, %r36, %r1;
	add.s32 	%r43, %r36, -1;
	shr.u32 	%r44, %r43, 4;
	add.s32 	%r4, %r44, 1;
	and.b32  	%r5, %r4, 3;
	setp.lt.u32 	%p5, %r36, 49;
	mov.b32 	%r138, 0;
	mov.f32 	%f117, 0f00000000;
	mov.f32 	%f118, %f117;
	mov.f32 	%f119, %f117;
	mov.f32 	%f120, %f117;
	mov.f32 	%f121, %f117;
	mov.f32 	%f122, %f117;
	mov.f32 	%f123, %f117;
	mov.f32 	%f124, %f117;
	@%p5 bra 	$L__BB0_5;
	mul.wide.u32 	%rd8, %r132, 2;
	add.s64 	%rd9, %rd8, %rd1;
	add.s64 	%rd34, %rd9, 64;
	shl.b32 	%r46, %r38, 5;
	add.s32 	%r136, %r46, %r2;
	mad.lo.s32 	%r135, %r38, 48, %r2;
	shl.b32 	%r47, %r38, 4;
	add.s32 	%r134, %r2, %r47;
	and.b32  	%r48, %r4, 536870908;
	neg.s32 	%r131, %r48;
	mov.b32 	%r138, 0;
	mov.f32 	%f117, 0f00000000;
	mov.u32 	%r133, %r2;
$L__BB0_4:
	ld.param.u64 	%rd31, [_Z16wmmaGemmFlexibleP6__halfS0_Pfiii_param_1];
	mul.wide.u32 	%rd10, %r132, 2;
	add.s64 	%rd11, %rd1, %rd10;
	cvta.to.global.u64 	%rd12, %rd31;
	mul.wide.s32 	%rd13, %r133, 2;
	add.s64 	%rd14, %rd12, %rd13;
	wmma.load.a.sync.aligned.row.m16n16k16.global.f16 	{%r49, %r50, %r51, %r52, %r53, %r54, %r55, %r56}, [%rd11], %r36;
	wmma.load.b.sync.aligned.row.m16n16k16.global.f16 	{%r57, %r58, %r59, %r60, %r61, %r62, %r63, %r64}, [%rd14], %r38;
	wmma.mma.sync.aligned.row.row.m16n16k16.f32.f32 {%f61, %f62, %f63, %f64, %f65, %f66, %f67, %f68}, {%r49, %r50, %r51, %r52, %r53, %r54, %r55, %r56}, {%r57, %r58, %r59, %r60, %r61, %r62, %r63, %r64}, {%f124, %f123, %f122, %f121, %f120, %f119, %f118, %f117};
	add.s64 	%rd15, %rd34, -32;
	mul.wide.s32 	%rd16, %r134, 2;
	add.s64 	%rd17, %rd12, %rd16;
	wmma.load.a.sync.aligned.row.m16n16k16.global.f16 	{%r65, %r66, %r67, %r68, %r69, %r70, %r71, %r72}, [%rd15], %r36;
	wmma.load.b.sync.aligned.row.m16n16k16.global.f16 	{%r73, %r74, %r75, %r76, %r77, %r78, %r79, %r80}, [%rd17], %r38;
	wmma.mma.sync.aligned.row.row.m16n16k16.f32.f32 {%f69, %f70, %f71, %f72, %f73, %f74, %f75, %f76}, {%r65, %r66, %r67, %r68, %r69, %r70, %r71, %r72}, {%r73, %r74, %r75, %r76, %r77, %r78, %r79, %r80}, {%f61, %f62, %f63, %f64, %f65, %f66, %f67, %f68};
	mul.wide.s32 	%rd18, %r136, 2;
	add.s64 	%rd19, %rd12, %rd18;
	wmma.load.a.sync.aligned.row.m16n16k16.global.f16 	{%r81, %r82, %r83, %r84, %r85, %r86, %r87, %r88}, [%rd34], %r36;
	wmma.load.b.sync.aligned.row.m16n16k16.global.f16 	{%r89, %r90, %r91, %r92, %r93, %r94, %r95, %r96}, [%rd19], %r38;
	wmma.mma.sync.aligned.row.row.m16n16k16.f32.f32 {%f77, %f78, %f79, %f80, %f81, %f82, %f83, %f84}, {%r81, %r82, %r83, %r84, %r85, %r86, %r87, %r88}, {%r89, %r90, %r91, %r92, %r93, %r94, %r95, %r96}, {%f69, %f70, %f71, %f72, %f73, %f74, %f75, %f76};
	add.s64 	%rd20, %rd34, 32;
	mul.wide.s32 	%rd21, %r135, 2;
	add.s64 	%rd22, %rd12, %rd21;
	wmma.load.a.sync.aligned.row.m16n16k16.global.f16 	{%r97, %r98, %r99, %r100, %r101, %r102, %r103, %r104}, [%rd20], %r36;
	wmma.load.b.sync.aligned.row.m16n16k16.global.f16 	{%r105, %r106, %r107, %r108, %r109, %r110, %r111, %r112}, [%rd22], %r38;
	wmma.mma.sync.aligned.row.row.m16n16k16.f32.f32 {%f124, %f123, %f122, %f121, %f120, %f119, %f118, %f117}, {%r97, %r98, %r99, %r100, %r101, %r102, %r103, %r104}, {%r105, %r106, %r107, %r108, %r109, %r110, %r111, %r112}, {%f77, %f78, %f79, %f80, %f81, %f82, %f83, %f84};
	add.s32 	%r138, %r138, 64;
	add.s64 	%rd34, %rd34, 128;
	shl.b32 	%r113, %r38, 6;
	add.s32 	%r136, %r136, %r113;
	add.s32 	%r135, %r135, %r113;
	add.s32 	%r134, %r134, %r113;
	add.s32 	%r133, %r133, %r113;
	add.s32 	%r132, %r132, 64;
	add.s32 	%r131, %r131, 4;
	setp.ne.s32 	%p6, %r131, 0;
	@%p6 bra 	$L__BB0_4;
$L__BB0_5:
	setp.eq.s32 	%p7, %r5, 0;
	@%p7 bra 	$L__BB0_8;
	mad.lo.s32 	%r141, %r138, %r38, %r2;
	shl.b32 	%r26, %r38, 4;
	mad.lo.s32 	%r140, %r36, %r1, %r138;
	neg.s32 	%r139, %r5;
$L__BB0_7:
	.pragma "nounroll";
	ld.param.u64 	%rd32, [_Z16wmmaGemmFlexibleP6__halfS0_Pfiii_param_1];
	mul.wide.u32 	%rd23, %r140, 2;
	add.s64 	%rd24, %rd1, %rd23;
	cvta.to.global.u64 	%rd25, %rd32;
	mul.wide.s32 	%rd26, %r141, 2;
	add.s64 	%rd27, %rd25, %rd26;
	wmma.load.a.sync.aligned.row.m16n16k16.global.f16 	{%r114, %r115, %r116, %r117, %r118, %r119, %r120, %r121}, [%rd24], %r36;
	wmma.load.b.sync.aligned.row.m16n16k16.global.f16 	{%r122, %r123, %r124, %r125, %r126, %r127, %r128, %r129}, [%rd27], %r38;
	wmma.mma.sync.aligned.row.row.m16n16k16.f32.f32 {%f124, %f123, %f122, %f121, %f120, %f119, %f118, %f117}, {%r114, %r115, %r116, %r117, %r118, %r119, %r120, %r121}, {%r122, %r123, %r124, %r125, %r126, %r127, %r128, %r129}, {%f124, %f123, %f122, %f121, %f120, %f119, %f118, %f117};
	add.s32 	%r141, %r141, %r26;
	add.s32 	%r140, %r140, 16;
	add.s32 	%r139, %r139, 1;
	setp.ne.s32 	%p8, %r139, 0;
	@%p8 bra 	$L__BB0_7;
$L__BB0_8:
	ld.param.u64 	%rd33, [_Z16wmmaGemmFlexibleP6__halfS0_Pfiii_param_2];
	mad.lo.s32 	%r130, %r38, %r1, %r2;
	cvta.to.global.u64 	%rd28, %rd33;
	mul.wide.u32 	%rd29, %r130, 4;
	add.s64 	%rd30, %rd28, %rd29;
	wmma.store.d.sync.aligned.row.m16n16k16.global.f32 	[%rd30], {%f124, %f123, %f122, %f121, %f120, %f119, %f118, %f117}, %r38;
$L__BB0_9:
	ret;

}


// ===== COMPILED SASS (sm_100) =====

	.target	sm_100

	.elftype	@"ET_EXEC"


//--------------------- .note.nv.tkinfo           --------------------------
	.section	.note.nv.tkinfo,"",@"SHT_NOTE"
	.sectionflags	@"SHF_NOTE_NV_TKINFO"
	.tkinfo
        /*0018*/ 	.word	0x00000002
        /*0030*/ 	.string	""
        /*0030*/ 	.string	"ptxas"
        /*0030*/ 	.string	"Cuda compilation tools, release 13.0, V13.0.88"
        /*0030*/ 	.string	"Build cuda_13.0.r13.0/compiler.36424714_0"
        /*0030*/ 	.string	"-arch sm_100 -m 64 "



//--------------------- .note.nv.cuinfo           --------------------------
	.section	.note.nv.cuinfo,"",@"SHT_NOTE"
	.sectionflags	@"SHF_NOTE_NV_CUINFO"
        /*0018*/ 	.short	0x0002
        /*001a*/ 	.short	0x0064
        /*001c*/ 	.short	0x0082
	.zero		2


//--------------------- .nv.info                  --------------------------
	.section	.nv.info,"",@"SHT_CUDA_INFO"
	.align	4


	//----- nvinfo : EIATTR_REGCOUNT
	.align		4
        /*0000*/ 	.byte	0x04, 0x2f
        /*0002*/ 	.short	(.L_1 - .L_0)
	.align		4
.L_0:
        /*0004*/ 	.word	index@(_Z16wmmaGemmFlexibleP6__halfS0_Pfiii)
        /*0008*/ 	.word	0x00000020


	//----- nvinfo : EIATTR_FRAME_SIZE
	.align		4
.L_1:
        /*000c*/ 	.byte	0x04, 0x11
        /*000e*/ 	.short	(.L_3 - .L_2)
	.align		4
.L_2:
        /*0010*/ 	.word	index@(_Z16wmmaGemmFlexibleP6__halfS0_Pfiii)
        /*0014*/ 	.word	0x00000000


	//----- nvinfo : EIATTR_MIN_STACK_SIZE
	.align		4
.L_3:
        /*0018*/ 	.byte	0x04, 0x12
        /*001a*/ 	.short	(.L_5 - .L_4)
	.align		4
.L_4:
        /*001c*/ 	.word	index@(_Z16wmmaGemmFlexibleP6__halfS0_Pfiii)
        /*0020*/ 	.word	0x00000000
.L_5:


//--------------------- .nv.compat                --------------------------
	.section	.nv.compat,"",@"SHT_CUDA_COMPAT_INFO"
	.align	4
        /*0000*/ 	.byte	0x02, 0x09, 0x00, 0x00, 0x02, 0x02, 0x01, 0x00, 0x02, 0x05, 0x05, 0x00, 0x03, 0x07, 0x01, 0x01
        /*0010*/ 	.byte	0x02, 0x03, 0x00, 0x00, 0x02, 0x06, 0x01, 0x00, 0x04, 0x0b, 0x08, 0x00, 0x09, 0x00, 0x00, 0x00
        /*0020*/ 	.byte	0x00, 0x00, 0x00, 0x00


//--------------------- .nv.info._Z16wmmaGemmFlexibleP6__halfS0_Pfiii --------------------------
	.section	.nv.info._Z16wmmaGemmFlexibleP6__halfS0_Pfiii,"",@"SHT_CUDA_INFO"
	.sectionflags	@""
	.align	4


	//----- nvinfo : EIATTR_CUDA_API_VERSION
	.align		4
        /*0000*/ 	.byte	0x04, 0x37
        /*0002*/ 	.short	(.L_7 - .L_6)
.L_6:
        /*0004*/ 	.word	0x00000082


	//----- nvinfo : EIATTR_KPARAM_INFO
	.align		4
.L_7:
        /*0008*/ 	.byte	0x04, 0x17
        /*000a*/ 	.short	(.L_9 - .L_8)
.L_8:
        /*000c*/ 	.word	0x00000000
        /*0010*/ 	.short	0x0005
        /*0012*/ 	.short	0x0020
        /*0014*/ 	.byte	0x00, 0xf0, 0x11, 0x00


	//----- nvinfo : EIATTR_KPARAM_INFO
	.align		4
.L_9:
        /*0018*/ 	.byte	0x04, 0x17
        /*001a*/ 	.short	(.L_11 - .L_10)
.L_10:
        /*001c*/ 	.word	0x00000000
        /*0020*/ 	.short	0x0004
        /*0022*/ 	.short	0x001c
        /*0024*/ 	.byte	0x00, 0xf0, 0x11, 0x00


	//----- nvinfo : EIATTR_KPARAM_INFO
	.align		4
.L_11:
        /*0028*/ 	.byte	0x04, 0x17
        /*002a*/ 	.short	(.L_13 - .L_12)
.L_12:
        /*002c*/ 	.word	0x00000000
        /*0030*/ 	.short	0x0003
        /*0032*/ 	.short	0x0018
        /*0034*/ 	.byte	0x00, 0xf0, 0x11, 0x00


	//----- nvinfo : EIATTR_KPARAM_INFO
	.align		4
.L_13:
        /*0038*/ 	.byte	0x04, 0x17
        /*003a*/ 	.short	(.L_15 - .L_14)
.L_14:
        /*003c*/ 	.word	0x00000000
        /*0040*/ 	.short	0x0002
        /*0042*/ 	.short	0x0010
        /*0044*/ 	.byte	0x00, 0xf5, 0x21, 0x00


	//----- nvinfo : EIATTR_KPARAM_INFO
	.align		4
.L_15:
        /*0048*/ 	.byte	0x04, 0x17
        /*004a*/ 	.short	(.L_17 - .L_16)
.L_16:
        /*004c*/ 	.word	0x00000000
        /*0050*/ 	.short	0x0001
        /*0052*/ 	.short	0x0008
        /*0054*/ 	.byte	0x00, 0xf5, 0x21, 0x00


	//----- nvinfo : EIATTR_KPARAM_INFO
	.align		4
.L_17:
        /*0058*/ 	.byte	0x04, 0x17
        /*005a*/ 	.short	(.L_19 - .L_18)
.L_18:
        /*005c*/ 	.word	0x00000000
        /*0060*/ 	.short	0x0000
        /*0062*/ 	.short	0x0000
        /*0064*/ 	.byte	0x00, 0xf5, 0x21, 0x00


	//----- nvinfo : EIATTR_SPARSE_MMA_MASK
	.align		4
.L_19:
        /*0068*/ 	.byte	0x03, 0x50
        /*006a*/ 	.short	0x0000


	//----- nvinfo : EIATTR_WMMA_USED
	.align		4
        /*006c*/ 	.byte	0x01, 0x2b
	.zero		2


	//----- nvinfo : EIATTR_MAXREG_COUNT
	.align		4
        /*0070*/ 	.byte	0x03, 0x1b
        /*0072*/ 	.short	0x00ff


	//----- nvinfo : EIATTR_MERCURY_ISA_VERSION
	.align		4
        /*0074*/ 	.byte	0x03, 0x5f
        /*0076*/ 	.short	0x0101


	//----- nvinfo : EIATTR_VRC_CTA_INIT_COUNT
	.align		4
        /*0078*/ 	.byte	0x02, 0x4a
	.zero		1
	.zero		1


	//----- nvinfo : EIATTR_EXIT_INSTR_OFFSETS
	.align		4
        /*007c*/ 	.byte	0x04, 0x1c
        /*007e*/ 	.short	(.L_21 - .L_20)


	//   ....[0]....
.L_20:
        /*0080*/ 	.word	0x00000090


	//   ....[1]....
        /*0084*/ 	.word	0x00000d80


	//----- nvinfo : EIATTR_CBANK_PARAM_SIZE
	.align		4
.L_21:
        /*0088*/ 	.byte	0x03, 0x19
        /*008a*/ 	.short	0x0024


	//----- nvinfo : EIATTR_PARAM_CBANK
	.align		4
        /*008c*/ 	.byte	0x04, 0x0a
        /*008e*/ 	.short	(.L_23 - .L_22)
	.align		4
.L_22:
        /*0090*/ 	.word	index@(.nv.constant0._Z16wmmaGemmFlexibleP6__halfS0_Pfiii)
        /*0094*/ 	.short	0x0380
        /*0096*/ 	.short	0x0024


	//----- nvinfo : EIATTR_SW_WAR
	.align		4
.L_23:
        /*0098*/ 	.byte	0x04, 0x36
        /*009a*/ 	.short	(.L_25 - .L_24)
.L_24:
        /*009c*/ 	.word	0x00000008
.L_25:


//--------------------- .nv.callgraph             --------------------------
	.section	.nv.callgraph,"",@"SHT_CUDA_CALLGRAPH"
	.align	4
	.sectionentsize	8
	.align		4
        /*0000*/ 	.word	0x00000000
	.align		4
        /*0004*/ 	.word	0xffffffff
	.align		4
        /*0008*/ 	.word	0x00000000
	.align		4
        /*000c*/ 	.word	0xfffffffe
	.align		4
        /*0010*/ 	.word	0x00000000
	.align		4
        /*0014*/ 	.word	0xfffffffd
	.align		4
        /*0018*/ 	.word	0x00000000
	.align		4
        /*001c*/ 	.word	0xfffffffc


//--------------------- .text._Z16wmmaGemmFlexibleP6__halfS0_Pfiii --------------------------
	.section	.text._Z16wmmaGemmFlexibleP6__halfS0_Pfiii,"ax",@progbits
	.align	128
        .global         _Z16wmmaGemmFlexibleP6__halfS0_Pfiii
        .type           _Z16wmmaGemmFlexibleP6__halfS0_Pfiii,@function
        .size           _Z16wmmaGemmFlexibleP6__halfS0_Pfiii,(.L_x_5 - _Z16wmmaGemmFlexibleP6__halfS0_Pfiii)
        .other          _Z16wmmaGemmFlexibleP6__halfS0_Pfiii,@"STO_CUDA_ENTRY STV_DEFAULT"
_Z16wmmaGemmFlexibleP6__halfS0_Pfiii:
.text._Z16wmmaGemmFlexibleP6__halfS0_Pfiii:
[----:B------:R-:W-:Y:S08]  /*0000*/  LDC R1, c[0x0][0x37c] ;  /* 0x0000df00ff017b82 */ /* 0x000ff00000000800 */
[----:B------:R-:W0:Y:S01]  /*0010*/  S2UR UR7, SR_CTAID.X ;  /* 0x00000000000779c3 */ /* 0x000e220000002500 */
[----:B------:R-:W1:Y:S07]  /*0020*/  LDCU.64 UR10, c[0x0][0x398] ;  /* 0x00007300ff0a77ac */ /* 0x000e6e0008000a00 */
[----:B------:R-:W2:Y:S01]  /*0030*/  S2UR UR6, SR_CTAID.Y ;  /* 0x00000000000679c3 */ /* 0x000ea20000002600 */
[----:B0-----:R-:W-:-:S04]  /*0040*/  USHF.L.U32 UR7, UR7, 0x4, URZ ;  /* 0x0000000407077899 */ /* 0x001fc800080006ff */
[----:B-1----:R-:W-:Y:S02]  /*0050*/  UISETP.GE.AND UP0, UPT, UR7, UR11, UPT ;  /* 0x0000000b0700728c */ /* 0x002fe4000bf06270 */
[----:B--2---:R-:W-:-:S04]  /*0060*/  USHF.L.U32 UR6, UR6, 0x4, URZ ;  /* 0x0000000406067899 */ /* 0x004fc800080006ff */
[----:B------:R-:W-:-:S06]  /*0070*/  UISETP.GE.OR UP0, UPT, UR6, UR10, UP0 ;  /* 0x0000000a0600728c */ /* 0x000fcc0008706670 */
[----:B------:R-:W-:-:S13]  /*0080*/  PLOP3.LUT P0, PT, PT, PT, UP0, 0x80, 0x8 ;  /* 0x000000000008781c */ /* 0x000fda0003f0f008 */
[----:B------:R-:W-:Y:S05]  /*0090*/  @P0 EXIT ;  /* 0x000000000000094d */ /* 0x000fea0003800000 */
[----:B------:R-:W0:Y:S01]  /*00a0*/  LDCU UR21, c[0x0][0x3a0] ;  /* 0x00007400ff1577ac */ /* 0x000e220008000800 */
[----:B------:R-:W-:Y:S02]  /*00b0*/  CS2R R10, SRZ ;  /* 0x00000000000a7805 */ /* 0x000fe4000001ff00 */
[----:B------:R-:W-:Y:S02]  /*00c0*/  CS2R R8, SRZ ;  /* 0x0000000000087805 */ /* 0x000fe4000001ff00 */
[----:B------:R-:W-:Y:S02]  /*00d0*/  CS2R R6, SRZ ;  /* 0x0000000000067805 */ /* 0x000fe4000001ff00 */
[----:B------:R-:W-:Y:S01]  /*00e0*/  CS2R R4, SRZ ;  /* 0x0000000000047805 */ /* 0x000fe2000001ff00 */
[----:B------:R-:W1:Y:S01]  /*00f0*/  LDCU.64 UR12, c[0x0][0x358] ;  /* 0x00006b00ff0c77ac */ /* 0x000e620008000a00 */
[----:B0-----:R-:W-:-:S09]  /*0100*/  UISETP.GT.AND UP0, UPT, UR21, URZ, UPT ;  /* 0x000000ff1500728c */ /* 0x001fd2000bf04270 */
[----:B-1----:R-:W-:Y:S05]  /*0110*/  BRA.U !UP0, `(.L_x_0) ;  /* 0x0000000908d47547 */ /* 0x002fea000b800000 */
[----:B------:R-:W-:Y:S01]  /*0120*/  UISETP.GE.U32.AND UP1, UPT, UR21, 0x31, UPT ;  /* 0x000000311500788c */ /* 0x000fe2000bf26070 */
[----:B------:R-:W-:Y:S01]  /*0130*/  CS2R R10, SRZ ;  /* 0x00000000000a7805 */ /* 0x000fe2000001ff00 */
[----:B------:R-:W-:Y:S01]  /*0140*/  UIADD3 UR4, UPT, UPT, UR21, -0x1, URZ ;  /* 0xffffffff15047890 */ /* 0x000fe2000fffe0ff */
[----:B------:R-:W-:Y:S01]  /*0150*/  CS2R R8, SRZ ;  /* 0x0000000000087805 */ /* 0x000fe2000001ff00 */
[----:B------:R-:W-:Y:S01]  /*0160*/  UIADD3 UR5, UPT, UPT, UR21, -0x1, URZ ;  /* 0xffffffff15057890 */ /* 0x000fe2000fffe0ff */
[----:B------:R-:W-:Y:S01]  /*0170*/  CS2R R6, SRZ ;  /* 0x0000000000067805 */ /* 0x000fe2000001ff00 */
[----:B------:R-:W-:Y:S01]  /*0180*/  ULEA.HI UR8, UR4, 0x1, URZ, 0x1c ;  /* 0x0000000104087891 */ /* 0x000fe2000f8fe0ff */
[----:B------:R-:W-:Y:S01]  /*0190*/  CS2R R4, SRZ ;  /* 0x0000000000047805 */ /* 0x000fe2000001ff00 */
[----:B------:R-:W-:Y:S02]  /*01a0*/  ULEA.HI UR5, UR5, 0x1, URZ, 0x1c ;  /* 0x0000000105057891 */ /* 0x000fe4000f8fe0ff */
[----:B------:R-:W-:Y:S01]  /*01b0*/  ULOP3.LUT UR10, UR8, 0x3, URZ, 0xc0, !UPT ;  /* 0x00000003080a7892 */ /* 0x000fe2000f8ec0ff */
[----:B------:R-:W-:-:S03]  /*01c0*/  UMOV UR4, URZ ;  /* 0x000000ff00047c82 */ /* 0x000fc60008000000 */
[----:B------:R-:W-:Y:S01]  /*01d0*/  UISETP.NE.AND UP0, UPT, UR10, URZ, UPT ;  /* 0x000000ff0a00728c */ /* 0x000fe2000bf05270 */
[----:B------:R-:W-:Y:S10]  /*01e0*/  BRA.U !UP1, `(.L_x_1) ;  /* 0x0000000509ec7547 */ /* 0x000ff4000b800000 */
[----:B------:R-:W0:Y:S01]  /*01f0*/  S2R R17, SR_LANEID ;  /* 0x0000000000117919 */ /* 0x000e220000000000 */
[----:B------:R-:W1:Y:S01]  /*0200*/  LDCU.64 UR22, c[0x0][0x380] ;  /* 0x00007000ff1677ac */ /* 0x000e620008000a00 */
[----:B------:R-:W-:Y:S02]  /*0210*/  IMAD.MOV.U32 R3, RZ, RZ, RZ ;  /* 0x000000ffff037224 */ /* 0x000fe400078e00ff */
[----:B------:R-:W-:Y:S01]  /*0220*/  IMAD.MOV.U32 R11, RZ, RZ, RZ ;  /* 0x000000ffff0b7224 */ /* 0x000fe200078e00ff */
[----:B------:R-:W-:Y:S02]  /*0230*/  USHF.R.U32.HI UR9, URZ, 0x1, UR21 ;  /* 0x00000001ff097899 */ /* 0x000fe40008011615 */
[----:B------:R-:W-:Y:S02]  /*0240*/  USHF.R.U32.HI UR18, URZ, 0x1, UR11 ;  /* 0x00000001ff127899 */ /* 0x000fe4000801160b */
[----:B------:R-:W-:Y:S02]  /*0250*/  UIMAD UR14, UR6, UR21, URZ ;  /* 0x00000015060e72a4 */ /* 0x000fe4000f8e02ff */
[----:B------:R-:W-:-:S02]  /*0260*/  ULOP3.LUT UR8, UR5, 0x1ffffffc, URZ, 0xc0, !UPT ;  /* 0x1ffffffc05087892 */ /* 0x000fc4000f8ec0ff */
[----:B------:R-:W-:Y:S02]  /*0270*/  ULEA UR15, UR11, UR7, 0x5 ;  /* 0x000000070b0f7291 */ /* 0x000fe4000f8e28ff */
[----:B------:R-:W-:Y:S01]  /*0280*/  UIMAD UR16, UR11, 0x30, UR7 ;  /* 0x000000300b1078a4 */ /* 0x000fe2000f8e0207 */
[----:B------:R-:W2:Y:S01]  /*0290*/  LDCU.64 UR24, c[0x0][0x388] ;  /* 0x00007100ff1877ac */ /* 0x000ea20008000a00 */
[----:B-1----:R-:W-:Y:S02]  /*02a0*/  UIMAD.WIDE.U32 UR4, UR14, 0x2, UR22 ;  /* 0x000000020e0478a5 */ /* 0x002fe4000f8e0016 */
[----:B------:R-:W-:Y:S02]  /*02b0*/  ULEA UR17, UR11, UR7, 0x4 ;  /* 0x000000070b117291 */ /* 0x000fe4000f8e20ff */
[----:B------:R-:W-:Y:S02]  /*02c0*/  UIADD3 UR20, UP1, UPT, UR4, 0x40, URZ ;  /* 0x0000004004147890 */ /* 0x000fe4000ff3e0ff */
[----:B------:R-:W-:Y:S01]  /*02d0*/  UIADD3 UR8, UPT, UPT, -UR8, URZ, URZ ;  /* 0x000000ff08087290 */ /* 0x000fe2000fffe1ff */
[----:B------:R-:W-:Y:S01]  /*02e0*/  UMOV UR4, URZ ;  /* 0x000000ff00047c82 */ /* 0x000fe20008000000 */
[----:B0-----:R-:W-:-:S02]  /*02f0*/  LOP3.LUT R2, R17, 0x3, RZ, 0xc0, !PT ;  /* 0x0000000311027812 */ /* 0x001fc400078ec0ff */
[----:B------:R-:W-:-:S05]  /*0300*/  SHF.R.U32.HI R17, RZ, 0x2, R17 ;  /* 0x00000002ff117819 */ /* 0x000fca0000011611 */
[----:B------:R-:W-:Y:S01]  /*0310*/  IMAD.WIDE.U32 R12, R17, UR9, R2 ;  /* 0x00000009110c7c25 */ /* 0x000fe2000f8e0002 */
[----:B------:R-:W-:-:S03]  /*0320*/  UIADD3.X UR9, UPT, UPT, URZ, UR5, URZ, UP1, !UPT ;  /* 0x00000005ff097290 */ /* 0x000fc60008ffe4ff */
[----:B------:R-:W-:Y:S01]  /*0330*/  IMAD.WIDE.U32 R16, R17, UR18, R2 ;  /* 0x0000001211107c25 */ /* 0x000fe2000f8e0002 */
[C---:B------:R-:W-:Y:S01]  /*0340*/  SHF.L.U64.HI R0, R12.reuse, 0x2, R13 ;  /* 0x000000020c007819 */ /* 0x040fe2000001020d */
[----:B------:R-:W-:Y:S02]  /*0350*/  UMOV UR5, UR7 ;  /* 0x0000000700057c82 */ /* 0x000fe40008000000 */
[----:B------:R-:W-:Y:S01]  /*0360*/  IMAD.SHL.U32 R2, R12, 0x4, RZ ;  /* 0x000000040c027824 */ /* 0x000fe200078e00ff */
[C---:B------:R-:W-:Y:S01]  /*0370*/  SHF.L.U64.HI R3, R16.reuse, 0x2, R17 ;  /* 0x0000000210037819 */ /* 0x040fe20000010211 */
[----:B--2---:R-:W-:-:S07]  /*0380*/  IMAD.SHL.U32 R16, R16, 0x4, RZ ;  /* 0x0000000410107824 */ /* 0x004fce00078e00ff */
.L_x_2:
[----:B------:R-:W-:Y:S01]  /*0390*/  UIMAD.WIDE UR18, UR5, 0x2, UR24 ;  /* 0x00000002051278a5 */ /* 0x000fe2000f8e0218 */
[----:B------:R-:W-:-:S05]  /*03a0*/  IMAD.U32 R29, RZ, RZ, UR11 ;  /* 0x0000000bff1d7e24 */ /* 0x000fca000f8e00ff */
[----:B------:R-:W-:-:S04]  /*03b0*/  IADD3 R24, P0, PT, R16, UR18, RZ ;  /* 0x0000001210187c10 */ /* 0x000fc8000ff1e0ff */
[----:B------:R-:W-:-:S03]  /*03c0*/  IADD3.X R25, PT, PT, R3, UR19, RZ, P0, !PT ;  /* 0x0000001303197c10 */ /* 0x000fc600087fe4ff */
[----:B------:R-:W-:Y:S02]  /*03d0*/  IMAD.WIDE.U32 R28, R29, 0x10, R24 ;  /* 0x000000101d1c7825 */ /* 0x000fe400078e0018 */
[----:B------:R-:W2:Y:S04]  /*03e0*/  LDG.E R22, desc[UR12][R24.64] ;  /* 0x0000000c18167981 */ /* 0x000ea8000c1e1900 */
[----:B------:R-:W3:Y:S01]  /*03f0*/  LDG.E R23, desc[UR12][R28.64] ;  /* 0x0000000c1c177981 */ /* 0x000ee2000c1e1900 */
[----:B------:R-:W-:-:S03]  /*0400*/  UIMAD.WIDE.U32 UR18, UR14, 0x2, UR22 ;  /* 0x000000020e1278a5 */ /* 0x000fc6000f8e0016 */
[----:B------:R-:W4:Y:S03]  /*0410*/  LDG.E R18, desc[UR12][R24.64+0x10] ;  /* 0x0000100c18127981 */ /* 0x000f26000c1e1900 */
[----:B------:R-:W-:Y:S01]  /*0420*/  IADD3 R20, P0, PT, R2, UR18, RZ ;  /* 0x0000001202147c10 */ /* 0x000fe2000ff1e0ff */
[----:B------:R0:W5:Y:S01]  /*0430*/  LDG.E R19, desc[UR12][R28.64+0x10] ;  /* 0x0000100c1c137981 */ /* 0x000162000c1e1900 */
[----:B------:R-:W-:Y:S02]  /*0440*/  IMAD.U32 R27, RZ, RZ, UR21 ;  /* 0x00000015ff1b7e24 */ /* 0x000fe4000f8e00ff */
[----:B------:R-:W-:-:S03]  /*0450*/  IADD3.X R21, PT, PT, R0, UR19, RZ, P0, !PT ;  /* 0x0000001300157c10 */ /* 0x000fc600087fe4ff */
[----:B------:R-:W-:Y:S02]  /*0460*/  IMAD.WIDE.U32 R26, R27, 0x10, R20 ;  /* 0x000000101b1a7825 */ /* 0x000fe400078e0014 */
[----:B------:R-:W5:Y:S04]  /*0470*/  LDG.E R12, desc[UR12][R20.64] ;  /* 0x0000000c140c7981 */ /* 0x000f68000c1e1900 */
[----:B------:R-:W5:Y:S04]  /*0480*/  LDG.E R14, desc[UR12][R20.64+0x10] ;  /* 0x0000100c140e7981 */ /* 0x000f68000c1e1900 */
[----:B------:R-:W5:Y:S04]  /*0490*/  LDG.E R13, desc[UR12][R26.64] ;  /* 0x0000000c1a0d7981 */ /* 0x000f68000c1e1900 */
[----:B------:R1:W5:Y:S01]  /*04a0*/  LDG.E R15, desc[UR12][R26.64+0x10] ;  /* 0x0000100c1a0f7981 */ /* 0x000362000c1e1900 */
[----:B------:R-:W-:Y:S01]  /*04b0*/  UIMAD.WIDE UR18, UR17, 0x2, UR24 ;  /* 0x00000002111278a5 */ /* 0x000fe2000f8e0218 */
[----:B0-----:R-:W-:-:S05]  /*04c0*/  IMAD.U32 R29, RZ, RZ, UR11 ;  /* 0x0000000bff1d7e24 */ /* 0x001fca000f8e00ff */
[----:B------:R-:W-:-:S04]  /*04d0*/  IADD3 R24, P0, PT, R16, UR18, RZ ;  /* 0x0000001210187c10 */ /* 0x000fc8000ff1e0ff */
[----:B------:R-:W-:-:S03]  /*04e0*/  IADD3.X R25, PT, PT, R3, UR19, RZ, P0, !PT ;  /* 0x0000001303197c10 */ /* 0x000fc600087fe4ff */
[----:B------:R-:W-:Y:S02]  /*04f0*/  IMAD.WIDE.U32 R28, R29, 0x10, R24 ;  /* 0x000000101d1c7825 */ /* 0x000fe400078e0018 */
[----:B------:R-:W5:Y:S04]  /*0500*/  LDG.E R20, desc[UR12][R24.64] ;  /* 0x0000000c18147981 */ /* 0x000f68000c1e1900 */
[----:B------:R-:W5:Y:S01]  /*0510*/  LDG.E R17, desc[UR12][R28.64] ;  /* 0x0000000c1c117981 */ /* 0x000f62000c1e1900 */
[----:B-1----:R-:W-:-:S03]  /*0520*/  IADD3 R26, P0, PT, R2, UR20, RZ ;  /* 0x00000014021a7c10 */ /* 0x002fc6000ff1e0ff */
[----:B------:R0:W5:Y:S01]  /*0530*/  LDG.E R21, desc[UR12][R28.64+0x10] ;  /* 0x0000100c1c157981 */ /* 0x000162000c1e1900 */
[----:B------:R-:W-:-:S03]  /*0540*/  IADD3.X R27, PT, PT, R0, UR9, RZ, P0, !PT ;  /* 0x00000009001b7c10 */ /* 0x000fc600087fe4ff */
[----:B------:R-:W5:Y:S04]  /*0550*/  LDG.E R24, desc[UR12][R24.64+0x10] ;  /* 0x0000100c18187981 */ /* 0x000f68000c1e1900 */
[----:B--2---:R-:W-:Y:S04]  /*0560*/  MOVM.16.MT88 R22, R22 ;  /* 0x000000001616723a */ /* 0x004fe80000000000 */
[----:B---3--:R-:W1:Y:S04]  /*0570*/  MOVM.16.MT88 R23, R23 ;  /* 0x000000001717723a */ /* 0x008e680000000000 */
[----:B----4-:R-:W-:Y:S04]  /*0580*/  MOVM.16.MT88 R18, R18 ;  /* 0x000000001212723a */ /* 0x010fe80000000000 */
[----:B-----5:R-:W2:Y:S01]  /*0590*/  MOVM.16.MT88 R19, R19 ;  /* 0x000000001313723a */ /* 0x020ea20000000000 */
[----:B-1----:R-:W-:Y:S01]  /*05a0*/  HMMA.16816.F32 R4, R12, R22, R4 ;  /* 0x000000160c04723c */ /* 0x002fe20000001804 */
[----:B------:R-:W-:-:S04]  /*05b0*/  IMAD.U32 R23, RZ, RZ, UR21 ;  /* 0x00000015ff177e24 */ /* 0x000fc8000f8e00ff */
[----:B0-----:R-:W-:-:S03]  /*05c0*/  IMAD.WIDE.U32 R28, R23, 0x10, R26 ;  /* 0x00000010171c7825 */ /* 0x001fc600078e001a */
[----:B--2---:R-:W-:Y:S01]  /*05d0*/  HMMA.16816.F32 R8, R12, R18, R8 ;  /* 0x000000120c08723c */ /* 0x004fe20000001808 */
[----:B------:R-:W2:Y:S04]  /*05e0*/  LDG.E R12, desc[UR12][R26.64+-0x20] ;  /* 0xffffe00c1a0c7981 */ /* 0x000ea8000c1e1900 */
[----:B------:R-:W2:Y:S04]  /*05f0*/  LDG.E R14, desc[UR12][R26.64+-0x10] ;  /* 0xfffff00c1a0e7981 */ /* 0x000ea8000c1e1900 */
[----:B------:R-:W2:Y:S04]  /*0600*/  LDG.E R13, desc[UR12][R28.64+-0x20] ;  /* 0xffffe00c1c0d7981 */ /* 0x000ea8000c1e1900 */
[----:B------:R-:W2:Y:S04]  /*0610*/  LDG.E R15, desc[UR12][R28.64+-0x10] ;  /* 0xfffff00c1c0f7981 */ /* 0x000ea8000c1e1900 */
[----:B------:R-:W-:Y:S04]  /*0620*/  MOVM.16.MT88 R22, R20 ;  /* 0x000000001416723a */ /* 0x000fe80000000000 */
[----:B------:R-:W2:Y:S04]  /*0630*/  MOVM.16.MT88 R23, R17 ;  /* 0x000000001117723a */ /* 0x000ea80000000000 */
[----:B------:R0:W-:Y:S04]  /*0640*/  MOVM.16.MT88 R18, R24 ;  /* 0x000000001812723a */ /* 0x0001e80000000000 */
[----:B------:R-:W1:Y:S01]  /*0650*/  MOVM.16.MT88 R19, R21 ;  /* 0x000000001513723a */ /* 0x000e620000000000 */
[----:B------:R-:W-:Y:S01]  /*0660*/  UIMAD.WIDE UR18, UR15, 0x2, UR24 ;  /* 0x000000020f1278a5 */ /* 0x000fe2000f8e0218 */
[----:B------:R-:W-:Y:S01]  /*0670*/  IMAD.U32 R25, RZ, RZ, UR11 ;  /* 0x0000000bff197e24 */ /* 0x000fe2000f8e00ff */
[----:B--2---:R-:W-:Y:S04]  /*0680*/  HMMA.16816.F32 R4, R12, R22, R4 ;  /* 0x000000160c04723c */ /* 0x004fe80000001804 */
[----:B------:R-:W-:-:S04]  /*0690*/  IADD3 R22, P0, PT, R16, UR18, RZ ;  /* 0x0000001210167c10 */ /* 0x000fc8000ff1e0ff */
[----:B------:R-:W-:-:S03]  /*06a0*/  IADD3.X R23, PT, PT, R3, UR19, RZ, P0, !PT ;  /* 0x0000001303177c10 */ /* 0x000fc600087fe4ff */
[----:B0-----:R-:W-:Y:S01]  /*06b0*/  IMAD.WIDE.U32 R24, R25, 0x10, R22 ;  /* 0x0000001019187825 */ /* 0x001fe200078e0016 */
[----:B-1----:R-:W-:Y:S01]  /*06c0*/  HMMA.16816.F32 R8, R12, R18, R8 ;  /* 0x000000120c08723c */ /* 0x002fe20000001808 */
[----:B------:R-:W2:Y:S04]  /*06d0*/  LDG.E R17, desc[UR12][R22.64] ;  /* 0x0000000c16117981 */ /* 0x000ea8000c1e1900 */
[----:B------:R-:W3:Y:S04]  /*06e0*/  LDG.E R18, desc[UR12][R24.64] ;  /* 0x0000000c18127981 */ /* 0x000ee8000c1e1900 */
[----:B------:R-:W4:Y:S04]  /*06f0*/  LDG.E R19, desc[UR12][R24.64+0x10] ;  /* 0x0000100c18137981 */ /* 0x000f28000c1e1900 */
[----:B------:R0:W5:Y:S04]  /*0700*/  LDG.E R22, desc[UR12][R22.64+0x10] ;  /* 0x0000100c16167981 */ /* 0x000168000c1e1900 */
[----:B------:R-:W5:Y:S04]  /*0710*/  LDG.E R12, desc[UR12][R26.64] ;  /* 0x0000000c1a0c7981 */ /* 0x000f68000c1e1900 */
[----:B------:R-:W5:Y:S04]  /*0720*/  LDG.E R14, desc[UR12][R26.64+0x10] ;  /* 0x0000100c1a0e7981 */ /* 0x000f68000c1e1900 */
[----:B------:R-:W5:Y:S04]  /*0730*/  LDG.E R13, desc[UR12][R28.64] ;  /* 0x0000000c1c0d7981 */ /* 0x000f68000c1e1900 */
[----:B------:R-:W5:Y:S01]  /*0740*/  LDG.E R15, desc[UR12][R28.64+0x10] ;  /* 0x0000100c1c0f7981 */ /* 0x000f62000c1e1900 */
[----:B------:R-:W-:Y:S01]  /*0750*/  UIMAD.WIDE UR18, UR16, 0x2, UR24 ;  /* 0x00000002101278a5 */ /* 0x000fe2000f8e0218 */
[----:B0-----:R-:W-:-:S02]  /*0760*/  IMAD.U32 R23, RZ, RZ, UR11 ;  /* 0x0000000bff177e24 */ /* 0x001fc4000f8e00ff */
[----:B--2---:R-:W-:Y:S04]  /*0770*/  MOVM.16.MT88 R20, R17 ;  /* 0x000000001114723a */ /* 0x004fe80000000000 */
[----:B---3--:R-:W0:Y:S04]  /*0780*/  MOVM.16.MT88 R21, R18 ;  /* 0x000000001215723a */ /* 0x008e280000000000 */
[----:B----4-:R-:W-:Y:S04]  /*0790*/  MOVM.16.MT88 R19, R19 ;  /* 0x000000001313723a */ /* 0x010fe80000000000 */
[----:B-----5:R-:W1:Y:S01]  /*07a0*/  MOVM.16.MT88 R18, R22 ;  /* 0x000000001612723a */ /* 0x020e620000000000 */
[----:B0-----:R-:W-:Y:S01]  /*07b0*/  HMMA.16816.F32 R4, R12, R20, R4 ;  /* 0x000000140c04723c */ /* 0x001fe20000001804 */
[----:B------:R-:W-:-:S04]  /*07c0*/  IADD3 R20, P0, PT, R16, UR18, RZ ;  /* 0x0000001210147c10 */ /* 0x000fc8000ff1e0ff */
[----:B------:R-:W-:-:S03]  /*07d0*/  IADD3.X R21, PT, PT, R3, UR19, RZ, P0, !PT ;  /* 0x0000001303157c10 */ /* 0x000fc600087fe4ff */
[----:B-1----:R-:W-:Y:S01]  /*07e0*/  HMMA.16816.F32 R8, R12, R18, R8 ;  /* 0x000000120c08723c */ /* 0x002fe20000001808 */
[----:B------:R-:W2:Y:S01]  /*07f0*/  LDG.E R12, desc[UR12][R26.64+0x20] ;  /* 0x0000200c1a0c7981 */ /* 0x000ea2000c1e1900 */
[----:B------:R-:W-:-:S03]  /*0800*/  IMAD.WIDE.U32 R18, R23, 0x10, R20 ;  /* 0x0000001017127825 */ /* 0x000fc600078e0014 */
[----:B------:R-:W3:Y:S04]  /*0810*/  LDG.E R17, desc[UR12][R20.64] ;  /* 0x0000000c14117981 */ /* 0x000ee8000c1e1900 */
[----:B------:R-:W4:Y:S04]  /*0820*/  LDG.E R23, desc[UR12][R18.64] ;  /* 0x0000000c12177981 */ /* 0x000f28000c1e1900 */
[----:B------:R-:W5:Y:S04]  /*0830*/  LDG.E R24, desc[UR12][R20.64+0x10] ;  /* 0x0000100c14187981 */ /* 0x000f68000c1e1900 */
[----:B------:R-:W2:Y:S04]  /*0840*/  LDG.E R25, desc[UR12][R18.64+0x10] ;  /* 0x0000100c12197981 */ /* 0x000ea8000c1e1900 */
[----:B------:R-:W2:Y:S04]  /*0850*/  LDG.E R14, desc[UR12][R26.64+0x30] ;  /* 0x0000300c1a0e7981 */ /* 0x000ea8000c1e1900 */
[----:B------:R-:W2:Y:S04]  /*0860*/  LDG.E R13, desc[UR12][R28.64+0x20] ;  /* 0x0000200c1c0d7981 */ /* 0x000ea8000c1e1900 */
[----:B------:R-:W2:Y:S01]  /*0870*/  LDG.E R15, desc[UR12][R28.64+0x30] ;  /* 0x0000300c1c0f7981 */ /* 0x000ea2000c1e1900 */
[----:B------:R-:W-:-:S02]  /*0880*/  UIADD3 UR20, UP1, UPT, UR20, 0x80, URZ ;  /* 0x0000008014147890 */ /* 0x000fc4000ff3e0ff */
[----:B------:R-:W-:Y:S02]  /*0890*/  UIADD3 UR8, UPT, UPT, UR8, 0x4, URZ ;  /* 0x0000000408087890 */ /* 0x000fe4000fffe0ff */
[----:B------:R-:W-:Y:S02]  /*08a0*/  UIADD3.X UR9, UPT, UPT, URZ, UR9, URZ, UP1, !UPT ;  /* 0x00000009ff097290 */ /* 0x000fe40008ffe4ff */
[----:B------:R-:W-:Y:S02]  /*08b0*/  UISETP.NE.AND UP1, UPT, UR8, URZ, UPT ;  /* 0x000000ff0800728c */ /* 0x000fe4000bf25270 */
[----:B------:R-:W-:Y:S02]  /*08c0*/  UIADD3 UR4, UPT, UPT, UR4, 0x40, URZ ;  /* 0x0000004004047890 */ /* 0x000fe4000fffe0ff */
[----:B------:R-:W-:Y:S02]  /*08d0*/  ULEA UR15, UR11, UR15, 0x6 ;  /* 0x0000000f0b0f7291 */ /* 0x000fe4000f8e30ff */
[----:B------:R-:W-:-:S02]  /*08e0*/  ULEA UR16, UR11, UR16, 0x6 ;  /* 0x000000100b107291 */ /* 0x000fc4000f8e30ff */
[----:B------:R-:W-:Y:S02]  /*08f0*/  ULEA UR17, UR11, UR17, 0x6 ;  /* 0x000000110b117291 */ /* 0x000fe4000f8e30ff */
[----:B------:R-:W-:Y:S02]  /*0900*/  ULEA UR5, UR11, UR5, 0x6 ;  /* 0x000000050b057291 */ /* 0x000fe4000f8e30ff */
[----:B------:R-:W-:Y:S01]  /*0910*/  UIADD3 UR14, UPT, UPT, UR14, 0x40, URZ ;  /* 0x000000400e0e7890 */ /* 0x000fe2000fffe0ff */
[----:B---3--:R-:W-:Y:S04]  /*0920*/  MOVM.16.MT88 R22, R17 ;  /* 0x000000001116723a */ /* 0x008fe80000000000 */
[----:B----4-:R-:W0:Y:S04]  /*0930*/  MOVM.16.MT88 R23, R23 ;  /* 0x000000001717723a */ /* 0x010e280000000000 */
[----:B-----5:R-:W-:Y:S04]  /*0940*/  MOVM.16.MT88 R24, R24 ;  /* 0x000000001818723a */ /* 0x020fe80000000000 */
[----:B--2---:R-:W1:Y:S01]  /*0950*/  MOVM.16.MT88 R25, R25 ;  /* 0x000000001919723a */ /* 0x004e620000000000 */
[C---:B0-----:R-:W-:Y:S08]  /*0960*/  HMMA.16816.F32 R4, R12.reuse, R22, R4 ;  /* 0x000000160c04723c */ /* 0x041ff00000001804 */
[----:B-1----:R-:W-:Y:S01]  /*0970*/  HMMA.16816.F32 R8, R12, R24, R8 ;  /* 0x000000180c08723c */ /* 0x002fe20000001808 */
[----:B------:R-:W-:-:S04]  /*0980*/  NOP ;  /* 0x0000000000007918 */ /* 0x000fc80000000000 */
[----:B------:R-:W-:-:S15]  /*0990*/  BRA.U UP1, `(.L_x_2) ;  /* 0xfffffff9017c7547 */ /* 0x000fde000b83ffff */
.L_x_1:
[----:B------:R-:W-:Y:S05]  /*09a0*/  BRA.U !UP0, `(.L_x_0) ;  /* 0x0000000108b07547 */ /* 0x000fea000b800000 */
[----:B------:R-:W0:Y:S01]  /*09b0*/  S2R R0, SR_LANEID ;  /* 0x0000000000007919 */ /* 0x000e220000000000 */
[----:B------:R-:W-:Y:S01]  /*09c0*/  USHF.R.U32.HI UR5, URZ, 0x1, UR21 ;  /* 0x00000001ff057899 */ /* 0x000fe20008011615 */
[----:B------:R-:W-:Y:S01]  /*09d0*/  IMAD.MOV.U32 R3, RZ, RZ, RZ ;  /* 0x000000ffff037224 */ /* 0x000fe200078e00ff */
[----:B------:R-:W-:Y:S02]  /*09e0*/  USHF.R.U32.HI UR9, URZ, 0x1, UR11 ;  /* 0x00000001ff097899 */ /* 0x000fe4000801160b */
[----:B------:R-:W-:Y:S01]  /*09f0*/  UIMAD UR8, UR4, UR11, UR7 ;  /* 0x0000000b040872a4 */ /* 0x000fe2000f8e0207 */
[----:B------:R-:W1:Y:S01]  /*0a00*/  LDCU.128 UR16, c[0x0][0x380] ;  /* 0x00007000ff1077ac */ /* 0x000e620008000c00 */
[----:B------:R-:W-:Y:S01]  /*0a10*/  UIMAD UR4, UR6, UR21, UR4 ;  /* 0x00000015060472a4 */ /* 0x000fe2000f8e0204 */
[----:B0-----:R-:W-:Y:S02]  /*0a20*/  LOP3.LUT R2, R0, 0x3, RZ, 0xc0, !PT ;  /* 0x0000000300027812 */ /* 0x001fe400078ec0ff */
[----:B------:R-:W-:-:S05]  /*0a30*/  SHF.R.U32.HI R13, RZ, 0x2, R0 ;  /* 0x00000002ff0d7819 */ /* 0x000fca0000011600 */
[----:B------:R-:W-:Y:S01]  /*0a40*/  IMAD.WIDE.U32 R24, R13, UR5, R2 ;  /* 0x000000050d187c25 */ /* 0x000fe2000f8e0002 */
[----:B------:R-:W-:-:S03]  /*0a50*/  UIADD3 UR5, UPT, UPT, -UR10, URZ, URZ ;  /* 0x000000ff0a057290 */ /* 0x000fc6000fffe1ff */
[----:B------:R-:W-:Y:S01]  /*0a60*/  IMAD.WIDE.U32 R2, R13, UR9, R2 ;  /* 0x000000090d027c25 */ /* 0x000fe2000f8e0002 */
[----:B------:R-:W-:-:S04]  /*0a70*/  SHF.L.U64.HI R26, R24, 0x2, R25 ;  /* 0x00000002181a7819 */ /* 0x000fc80000010219 */
[----:B-1----:R-:W-:-:S07]  /*0a80*/  SHF.L.U64.HI R27, R2, 0x2, R3 ;  /* 0x00000002021b7819 */ /* 0x002fce0000010203 */
.L_x_3:
[----:B------:R-:W-:Y:S01]  /*0a90*/  UIMAD.WIDE UR14, UR8, 0x2, UR18 ;  /* 0x00000002080e78a5 */ /* 0x000fe2000f8e0212 */
[----:B------:R-:W-:-:S05]  /*0aa0*/  IMAD.U32 R17, RZ, RZ, UR11 ;  /* 0x0000000bff117e24 */ /* 0x000fca000f8e00ff */
[----:B------:R-:W-:-:S04]  /*0ab0*/  LEA R28, P0, R2, UR14, 0x2 ;  /* 0x0000000e021c7c11 */ /* 0x000fc8000f8010ff */
[----:B------:R-:W-:-:S03]  /*0ac0*/  IADD3.X R29, PT, PT, R27, UR15, RZ, P0, !PT ;  /* 0x0000000f1b1d7c10 */ /* 0x000fc600087fe4ff */
[----:B------:R-:W-:Y:S02]  /*0ad0*/  IMAD.WIDE.U32 R16, R17, 0x10, R28 ;  /* 0x0000001011107825 */ /* 0x000fe400078e001c */
[----:B------:R-:W2:Y:S04]  /*0ae0*/  LDG.E R0, desc[UR12][R28.64] ;  /* 0x0000000c1c007981 */ /* 0x000ea8000c1e1900 */
[----:B------:R-:W3:Y:S04]  /*0af0*/  LDG.E R22, desc[UR12][R28.64+0x10] ;  /* 0x0000100c1c167981 */ /* 0x000ee8000c1e1900 */
[----:B------:R-:W4:Y:S04]  /*0b00*/  LDG.E R21, desc[UR12][R16.64] ;  /* 0x0000000c10157981 */ /* 0x000f28000c1e1900 */
[----:B------:R0:W5:Y:S01]  /*0b10*/  LDG.E R23, desc[UR12][R16.64+0x10] ;  /* 0x0000100c10177981 */ /* 0x000162000c1e1900 */
[----:B------:R-:W-:Y:S01]  /*0b20*/  UIMAD.WIDE.U32 UR14, UR4, 0x2, UR16 ;  /* 0x00000002040e78a5 */ /* 0x000fe2000f8e0010 */
[----:B------:R-:W-:-:S05]  /*0b30*/  IMAD.U32 R13, RZ, RZ, UR21 ;  /* 0x00000015ff0d7e24 */ /* 0x000fca000f8e00ff */
[----:B------:R-:W-:-:S04]  /*0b40*/  LEA R18, P0, R24, UR14, 0x2 ;  /* 0x0000000e18127c11 */ /* 0x000fc8000f8010ff */
[----:B------:R-:W-:-:S03]  /*0b50*/  IADD3.X R19, PT, PT, R26, UR15, RZ, P0, !PT ;  /* 0x0000000f1a137c10 */ /* 0x000fc600087fe4ff */
[----:B0-----:R-:W-:Y:S02]  /*0b60*/  IMAD.WIDE.U32 R16, R13, 0x10, R18 ;  /* 0x000000100d107825 */ /* 0x001fe400078e0012 */
[----:B------:R-:W5:Y:S04]  /*0b70*/  LDG.E R12, desc[UR12][R18.64] ;  /* 0x0000000c120c7981 */ /* 0x000f68000c1e1900 */
[----:B------:R-:W5:Y:S04]  /*0b80*/  LDG.E R14, desc[UR12][R18.64+0x10] ;  /* 0x0000100c120e7981 */ /* 0x000f68000c1e1900 */
[----:B------:R-:W5:Y:S04]  /*0b90*/  LDG.E R13, desc[UR12][R16.64] ;  /* 0x0000000c100d7981 */ /* 0x000f68000c1e1900 */
[----:B------:R-:W5:Y:S01]  /*0ba0*/  LDG.E R15, desc[UR12][R16.64+0x10] ;  /* 0x0000100c100f7981 */ /* 0x000f62000c1e1900 */
[----:B------:R-:W-:-:S02]  /*0bb0*/  UIADD3 UR5, UPT, UPT, UR5, 0x1, URZ ;  /* 0x0000000105057890 */ /* 0x000fc4000fffe0ff */
[----:B------:R-:W-:Y:S02]  /*0bc0*/  ULEA UR8, UR11, UR8, 0x4 ;  /* 0x000000080b087291 */ /* 0x000fe4000f8e20ff */
[----:B------:R-:W-:Y:S02]  /*0bd0*/  UISETP.NE.AND UP0, UPT, UR5, URZ, UPT ;  /* 0x000000ff0500728c */ /* 0x000fe4000bf05270 */
[----:B------:R-:W-:Y:S01]  /*0be0*/  UIADD3 UR4, UPT, UPT, UR4, 0x10, URZ ;  /* 0x0000001004047890 */ /* 0x000fe2000fffe0ff */
[----:B--2---:R-:W-:Y:S04]  /*0bf0*/  MOVM.16.MT88 R20, R0 ;  /* 0x000000000014723a */ /* 0x004fe80000000000 */
[----:B---3--:R-:W-:Y:S04]  /*0c00*/  MOVM.16.MT88 R22, R22 ;  /* 0x000000001616723a */ /* 0x008fe80000000000 */
[----:B----4-:R-:W0:Y:S04]  /*0c10*/  MOVM.16.MT88 R21, R21 ;  /* 0x000000001515723a */ /* 0x010e280000000000 */
[----:B-----5:R-:W1:Y:S01]  /*0c20*/  MOVM.16.MT88 R23, R23 ;  /* 0x000000001717723a */ /* 0x020e620000000000 */
[C---:B0-----:R-:W-:Y:S08]  /*0c30*/  HMMA.16816.F32 R4, R12.reuse, R20, R4 ;  /* 0x000000140c04723c */ /* 0x041ff00000001804 */
[----:B-1----:R-:W-:Y:S01]  /*0c40*/  HMMA.16816.F32 R8, R12, R22, R8 ;  /* 0x000000160c08723c */ /* 0x002fe20000001808 */
[----:B------:R-:W-:-:S04]  /*0c50*/  NOP ;  /* 0x0000000000007918 */ /* 0x000fc80000000000 */
[----:B------:R-:W-:-:S15]  /*0c60*/  BRA.U UP0, `(.L_x_3) ;  /* 0xfffffffd00887547 */ /* 0x000fde000b83ffff */
.L_x_0:
[----:B------:R-:W0:Y:S01]  /*0c70*/  S2R R0, SR_LANEID ;  /* 0x0000000000007919 */ /* 0x000e220000000000 */
[----:B------:R-:W1:Y:S01]  /*0c80*/  LDCU.64 UR4, c[0x0][0x390] ;  /* 0x00007200ff0477ac */ /* 0x000e620008000a00 */
[----:B------:R-:W-:Y:S01]  /*0c90*/  IMAD.MOV.U32 R3, RZ, RZ, RZ ;  /* 0x000000ffff037224 */ /* 0x000fe200078e00ff */
[----:B------:R-:W-:Y:S02]  /*0ca0*/  UIMAD UR6, UR6, UR11, UR7 ;  /* 0x0000000b060672a4 */ /* 0x000fe4000f8e0207 */
[----:B------:R-:W-:Y:S02]  /*0cb0*/  USHF.R.U32.HI UR7, URZ, 0x1, UR11 ;  /* 0x00000001ff077899 */ /* 0x000fe4000801160b */
[----:B-1----:R-:W-:Y:S01]  /*0cc0*/  UIMAD.WIDE.U32 UR4, UR6, 0x4, UR4 ;  /* 0x00000004060478a5 */ /* 0x002fe2000f8e0004 */
[----:B0-----:R-:W-:Y:S02]  /*0cd0*/  LOP3.LUT R2, R0, 0x3, RZ, 0xc0, !PT ;  /* 0x0000000300027812 */ /* 0x001fe400078ec0ff */
[----:B------:R-:W-:-:S05]  /*0ce0*/  SHF.R.U32.HI R13, RZ, 0x2, R0 ;  /* 0x00000002ff0d7819 */ /* 0x000fca0000011600 */
[----:B------:R-:W-:-:S03]  /*0cf0*/  IMAD.WIDE.U32 R12, R13, UR7, R2 ;  /* 0x000000070d0c7c25 */ /* 0x000fc6000f8e0002 */
[----:B------:R-:W-:-:S04]  /*0d00*/  LEA R2, P0, R12, UR4, 0x3 ;  /* 0x000000040c027c11 */ /* 0x000fc8000f8018ff */
[----:B------:R-:W-:Y:S01]  /*0d10*/  LEA.HI.X R3, R12, UR5, R13, 0x3, P0 ;  /* 0x000000050c037c11 */ /* 0x000fe200080f1c0d */
[----:B------:R-:W-:-:S04]  /*0d20*/  IMAD.U32 R13, RZ, RZ, UR7 ;  /* 0x00000007ff0d7e24 */ /* 0x000fc8000f8e00ff */
[----:B------:R-:W-:Y:S01]  /*0d30*/  IMAD.WIDE.U32 R12, R13, 0x40, R2 ;  /* 0x000000400d0c7825 */ /* 0x000fe200078e0002 */
[----:B------:R-:W-:Y:S04]  /*0d40*/  STG.E.64 desc[UR12][R2.64], R4 ;  /* 0x0000000402007986 */ /* 0x000fe8000c101b0c */
[----:B------:R-:W-:Y:S04]  /*0d50*/  STG.E.64 desc[UR12][R12.64], R6 ;  /* 0x000000060c007986 */ /* 0x000fe8000c101b0c */
[----:B------:R-:W-:Y:S04]  /*0d60*/  STG.E.64 desc[UR12][R2.64+0x20], R8 ;  /* 0x0000200802007986 */ /* 0x000fe8000c101b0c */
[----:B------:R-:W-:Y:S01]  /*0d70*/  STG.E.64 desc[UR12][R12.64+0x20], R10 ;  /* 0x0000200a0c007986 */ /* 0x000fe2000c101b0c */
[----:B------:R-:W-:Y:S05]  /*0d80*/  EXIT ;  /* 0x000000000000794d */ /* 0x000fea0003800000 */
.L_x_4:
[----:B------:R-:W-:-:S00]  /*0d90*/  BRA `(.L_x_4) ;  /* 0xfffffffc00fc7947 */ /* 0x000fc0000383ffff */
[----:B------:R-:W-:-:S00]  /*0da0*/  NOP ;  /* 0x0000000000007918 */ /* 0x000fc00000000000 */
        /* <DEDUP_REMOVED lines=13> */
.L_x_5:


//--------------------- .nv.shared.reserved.0     --------------------------
	.section	.nv.shared.reserved.0,"aw",@nobits
	.weak		__nv_reservedSMEM_offset_0_alias
	.size		__nv_reservedSMEM_offset_0_alias, 0, 64
	.other		__nv_reservedSMEM_offset_0_alias,@"STO_CUDA_RESERVED_SHARED STV_DEFAULT"
__nv_reservedSMEM_offset_0_alias:
	.zero		0
	.zero		64


//--------------------- .nv.constant0._Z16wmmaGemmFlexibleP6__halfS0_Pfiii --------------------------
	.section	.nv.constant0._Z16wmmaGemmFlexibleP6__halfS0_Pfiii,"a",@progbits
	.sectionflags	@""
	.align	4
.nv.constant0._Z16wmmaGemmFlexibleP6__halfS0_Pfiii:
	.zero		932


//--------------------- SYMBOLS --------------------------

	.type		.nv.reservedSmem.offset0,@object
	.size		.nv.reservedSmem.offset0,0x4
